	.headerflags	@"EF_CUDA_TEXMODE_UNIFIED EF_CUDA_64BIT_ADDRESS EF_CUDA_ACCELERATORS EF_CUDA_SM90 EF_CUDA_VIRTUAL_SM(EF_CUDA_SM90)"
	.elftype	@"ET_EXEC"


//--------------------- .nv.info                  --------------------------
	.section	.nv.info,"",@"SHT_CUDA_INFO"
	.align	4


	//----- nvinfo : EIATTR_REGCOUNT
	.align		4
        /*0000*/ 	.byte	0x04, 0x2f
        /*0002*/ 	.short	(.L_3 - .L_2)
	.align		4
.L_2:
        /*0004*/ 	.word	index@(triton_poi_fused__native_batch_norm_legit_no_training_add_convolution_relu_12)
        /*0008*/ 	.word	0x00000020


	//----- nvinfo : EIATTR_MIN_STACK_SIZE
	.align		4
.L_3:
        /*000c*/ 	.byte	0x04, 0x12
        /*000e*/ 	.short	(.L_5 - .L_4)
	.align		4
.L_4:
        /*0010*/ 	.word	index@(triton_poi_fused__native_batch_norm_legit_no_training_add_convolution_relu_12)
        /*0014*/ 	.word	0x00000000


	//----- nvinfo : EIATTR_FRAME_SIZE
	.align		4
.L_5:
        /*0018*/ 	.byte	0x04, 0x11
        /*001a*/ 	.short	(.L_7 - .L_6)
	.align		4
.L_6:
        /*001c*/ 	.word	index@(triton_poi_fused__native_batch_norm_legit_no_training_add_convolution_relu_12)
        /*0020*/ 	.word	0x00000000


	//----- nvinfo : EIATTR_MIN_STACK_SIZE
	.align		4
.L_7:
        /*0024*/ 	.byte	0x04, 0x12
        /*0026*/ 	.short	(.L_9 - .L_8)
	.align		4
.L_8:
        /*0028*/ 	.word	index@(triton_poi_fused__native_batch_norm_legit_no_training_add_convolution_relu_12)
        /*002c*/ 	.word	0x00000000
.L_9:


//--------------------- .nv.info.triton_poi_fused__native_batch_norm_legit_no_training_add_convolution_relu_12 --------------------------
	.section	.nv.info.triton_poi_fused__native_batch_norm_legit_no_training_add_convolution_relu_12,"",@"SHT_CUDA_INFO"
	.sectionflags	@""
	.align	4


	//----- nvinfo : EIATTR_CUDA_API_VERSION
	.align		4
        /*0000*/ 	.byte	0x04, 0x37
        /*0002*/ 	.short	(.L_11 - .L_10)
.L_10:
        /*0004*/ 	.word	0x0000007c


	//----- nvinfo : EIATTR_KPARAM_INFO
	.align		4
.L_11:
        /*0008*/ 	.byte	0x04, 0x17
        /*000a*/ 	.short	(.L_13 - .L_12)
.L_12:
        /*000c*/ 	.word	0x00000000
        /*0010*/ 	.short	0x000d
        /*0012*/ 	.short	0x0068
        /*0014*/ 	.byte	0x00, 0xf0, 0x11, 0x00


	//----- nvinfo : EIATTR_KPARAM_INFO
	.align		4
.L_13:
        /*0018*/ 	.byte	0x04, 0x17
        /*001a*/ 	.short	(.L_15 - .L_14)
.L_14:
        /*001c*/ 	.word	0x00000000
        /*0020*/ 	.short	0x000c
        /*0022*/ 	.short	0x0060
        /*0024*/ 	.byte	0x00, 0xf4, 0x21, 0x00


	//----- nvinfo : EIATTR_KPARAM_INFO
	.align		4
.L_15:
        /*0028*/ 	.byte	0x04, 0x17
        /*002a*/ 	.short	(.L_17 - .L_16)
.L_16:
        /*002c*/ 	.word	0x00000000
        /*0030*/ 	.short	0x000b
        /*0032*/ 	.short	0x0058
        /*0034*/ 	.byte	0x00, 0xf4, 0x21, 0x00


	//----- nvinfo : EIATTR_KPARAM_INFO
	.align		4
.L_17:
        /*0038*/ 	.byte	0x04, 0x17
        /*003a*/ 	.short	(.L_19 - .L_18)
.L_18:
        /*003c*/ 	.word	0x00000000
        /*0040*/ 	.short	0x000a
        /*0042*/ 	.short	0x0050
        /*0044*/ 	.byte	0x00, 0xf4, 0x21, 0x00


	//----- nvinfo : EIATTR_KPARAM_INFO
	.align		4
.L_19:
        /*0048*/ 	.byte	0x04, 0x17
        /*004a*/ 	.short	(.L_21 - .L_20)
.L_20:
        /*004c*/ 	.word	0x00000000
        /*0050*/ 	.short	0x0009
        /*0052*/ 	.short	0x0048
        /*0054*/ 	.byte	0x00, 0xf4, 0x21, 0x00


	//----- nvinfo : EIATTR_KPARAM_INFO
	.align		4
.L_21:
        /*0058*/ 	.byte	0x04, 0x17
        /*005a*/ 	.short	(.L_23 - .L_22)
.L_22:
        /*005c*/ 	.word	0x00000000
        /*0060*/ 	.short	0x0008
        /*0062*/ 	.short	0x0040
        /*0064*/ 	.byte	0x00, 0xf4, 0x21, 0x00


	//----- nvinfo : EIATTR_KPARAM_INFO
	.align		4
.L_23:
        /*0068*/ 	.byte	0x04, 0x17
        /*006a*/ 	.short	(.L_25 - .L_24)
.L_24:
        /*006c*/ 	.word	0x00000000
        /*0070*/ 	.short	0x0007
        /*0072*/ 	.short	0x0038
        /*0074*/ 	.byte	0x00, 0xf4, 0x21, 0x00


	//----- nvinfo : EIATTR_KPARAM_INFO
	.align		4
.L_25:
        /*0078*/ 	.byte	0x04, 0x17
        /*007a*/ 	.short	(.L_27 - .L_26)
.L_26:
        /*007c*/ 	.word	0x00000000
        /*0080*/ 	.short	0x0006
        /*0082*/ 	.short	0x0030
        /*0084*/ 	.byte	0x00, 0xf4, 0x21, 0x00


	//----- nvinfo : EIATTR_KPARAM_INFO
	.align		4
.L_27:
        /*0088*/ 	.byte	0x04, 0x17
        /*008a*/ 	.short	(.L_29 - .L_28)
.L_28:
        /*008c*/ 	.word	0x00000000
        /*0090*/ 	.short	0x0005
        /*0092*/ 	.short	0x0028
        /*0094*/ 	.byte	0x00, 0xf4, 0x21, 0x00


	//----- nvinfo : EIATTR_KPARAM_INFO
	.align		4
.L_29:
        /*0098*/ 	.byte	0x04, 0x17
        /*009a*/ 	.short	(.L_31 - .L_30)
.L_30:
        /*009c*/ 	.word	0x00000000
        /*00a0*/ 	.short	0x0004
        /*00a2*/ 	.short	0x0020
        /*00a4*/ 	.byte	0x00, 0xf4, 0x21, 0x00


	//----- nvinfo : EIATTR_KPARAM_INFO
	.align		4
.L_31:
        /*00a8*/ 	.byte	0x04, 0x17
        /*00aa*/ 	.short	(.L_33 - .L_32)
.L_32:
        /*00ac*/ 	.word	0x00000000
        /*00b0*/ 	.short	0x0003
        /*00b2*/ 	.short	0x0018
        /*00b4*/ 	.byte	0x00, 0xf4, 0x21, 0x00


	//----- nvinfo : EIATTR_KPARAM_INFO
	.align		4
.L_33:
        /*00b8*/ 	.byte	0x04, 0x17
        /*00ba*/ 	.short	(.L_35 - .L_34)
.L_34:
        /*00bc*/ 	.word	0x00000000
        /*00c0*/ 	.short	0x0002
        /*00c2*/ 	.short	0x0010
        /*00c4*/ 	.byte	0x00, 0xf4, 0x21, 0x00


	//----- nvinfo : EIATTR_KPARAM_INFO
	.align		4
.L_35:
        /*00c8*/ 	.byte	0x04, 0x17
        /*00ca*/ 	.short	(.L_37 - .L_36)
.L_36:
        /*00cc*/ 	.word	0x00000000
        /*00d0*/ 	.short	0x0001
        /*00d2*/ 	.short	0x0008
        /*00d4*/ 	.byte	0x00, 0xf4, 0x21, 0x00


	//----- nvinfo : EIATTR_KPARAM_INFO
	.align		4
.L_37:
        /*00d8*/ 	.byte	0x04, 0x17
        /*00da*/ 	.short	(.L_39 - .L_38)
.L_38:
        /*00dc*/ 	.word	0x00000000
        /*00e0*/ 	.short	0x0000
        /*00e2*/ 	.short	0x0000
        /*00e4*/ 	.byte	0x00, 0xf4, 0x21, 0x00


	//----- nvinfo : EIATTR_SPARSE_MMA_MASK
	.align		4
.L_39:
        /*00e8*/ 	.byte	0x03, 0x50
        /*00ea*/ 	.short	0x0000


	//----- nvinfo : EIATTR_MAXREG_COUNT
	.align		4
        /*00ec*/ 	.byte	0x03, 0x1b
        /*00ee*/ 	.short	0x00ff


	//----- nvinfo : EIATTR_EXIT_INSTR_OFFSETS
	.align		4
        /*00f0*/ 	.byte	0x04, 0x1c
        /*00f2*/ 	.short	(.L_41 - .L_40)


	//   ....[0]....
.L_40:
        /*00f4*/ 	.word	0x00000790


	//----- nvinfo : EIATTR_REQNTID
	.align		4
.L_41:
        /*00f8*/ 	.byte	0x04, 0x10
        /*00fa*/ 	.short	(.L_43 - .L_42)
.L_42:
        /*00fc*/ 	.word	0x00000080
        /*0100*/ 	.word	0x00000001
        /*0104*/ 	.word	0x00000001


	//----- nvinfo : EIATTR_CBANK_PARAM_SIZE
	.align		4
.L_43:
        /*0108*/ 	.byte	0x03, 0x19
        /*010a*/ 	.short	0x006c


	//----- nvinfo : EIATTR_PARAM_CBANK
	.align		4
        /*010c*/ 	.byte	0x04, 0x0a
        /*010e*/ 	.short	(.L_45 - .L_44)
	.align		4
.L_44:
        /*0110*/ 	.word	index@(.nv.constant0.triton_poi_fused__native_batch_norm_legit_no_training_add_convolution_relu_12)
        /*0114*/ 	.short	0x0210
        /*0116*/ 	.short	0x006c


	//----- nvinfo : EIATTR_SW_WAR
	.align		4
.L_45:
        /*0118*/ 	.byte	0x04, 0x36
        /*011a*/ 	.short	(.L_47 - .L_46)
.L_46:
        /*011c*/ 	.word	0x00000008
.L_47:


//--------------------- .nv.callgraph             --------------------------
	.section	.nv.callgraph,"",@"SHT_CUDA_CALLGRAPH"
	.align	4
	.sectionentsize	8
	.align		4
        /*0000*/ 	.word	0x00000000
	.align		4
        /*0004*/ 	.word	0xffffffff
	.align		4
        /*0008*/ 	.word	0x00000000
	.align		4
        /*000c*/ 	.word	0xfffffffe
	.align		4
        /*0010*/ 	.word	0x00000000
	.align		4
        /*0014*/ 	.word	0xfffffffd
	.align		4
        /*0018*/ 	.word	0x00000000
	.align		4
        /*001c*/ 	.word	0xfffffffc


//--------------------- .nv.constant4             --------------------------
	.section	.nv.constant4,"a",@progbits
	.align	8
	.align		8
.nv.constant4:
        /*0000*/ 	.dword	_$_str
	.align		8
        /*0008*/ 	.dword	_$_str_$_2


//--------------------- .text.triton_poi_fused__native_batch_norm_legit_no_training_add_convolution_relu_12 --------------------------
	.section	.text.triton_poi_fused__native_batch_norm_legit_no_training_add_convolution_relu_12,"ax",@progbits
	.align	128
        .global         triton_poi_fused__native_batch_norm_legit_no_training_add_convolution_relu_12
        .type           triton_poi_fused__native_batch_norm_legit_no_training_add_convolution_relu_12,@function
        .size           triton_poi_fused__native_batch_norm_legit_no_training_add_convolution_relu_12,(.L_x_1 - triton_poi_fused__native_batch_norm_legit_no_training_add_convolution_relu_12)
        .other          triton_poi_fused__native_batch_norm_legit_no_training_add_convolution_relu_12,@"STO_CUDA_ENTRY STV_DEFAULT"
triton_poi_fused__native_batch_norm_legit_no_training_add_convolution_relu_12:
.text.triton_poi_fused__native_batch_norm_legit_no_training_add_convolution_relu_12:
[----:B------:R-:W-:Y:S01]  /*0000*/  LDC R1, c[0x0][0x28] ;  /* 0x00000a00ff017b82 */ /* 0x000fe20000000800 */
[----:B------:R-:W1:Y:S07]  /*0010*/  S2R R0, SR_TID.X ;  /* 0x0000000000007919 */ /* 0x000e6e0000002100 */
[----:B------:R-:W2:Y:S01]  /*0020*/  LDC.64 R12, c[0x0][0x260] ;  /* 0x00009800ff0c7b82 */ /* 0x000ea20000000a00 */
[----:B------:R-:W-:Y:S01]  /*0030*/  ULDC.64 UR4, c[0x0][0x208] ;  /* 0x0000820000047ab9 */ /* 0x000fe20000000a00 */
[----:B------:R-:W3:Y:S06]  /*0040*/  S2R R5, SR_CTAID.X ;  /* 0x0000000000057919 */ /* 0x000eec0000002500 */
[----:B------:R-:W4:Y:S08]  /*0050*/  LDC.64 R20, c[0x0][0x228] ;  /* 0x00008a00ff147b82 */ /* 0x000f300000000a00 */
[----:B------:R-:W5:Y:S08]  /*0060*/  LDC.64 R6, c[0x0][0x210] ;  /* 0x00008400ff067b82 */ /* 0x000f700000000a00 */
[----:B------:R-:W2:Y:S01]  /*0070*/  LDC.64 R14, c[0x0][0x238] ;  /* 0x00008e00ff0e7b82 */ /* 0x000ea20000000a00 */
[----:B-1----:R-:W-:-:S07]  /*0080*/  SHF.L.U32 R0, R0, 0x2, RZ ;  /* 0x0000000200007819 */ /* 0x002fce00000006ff */
[----:B------:R-:W1:Y:S01]  /*0090*/  LDC.64 R18, c[0x0][0x248] ;  /* 0x00009200ff127b82 */ /* 0x000e620000000a00 */
[----:B---3--:R-:W-:Y:S02]  /*00a0*/  SHF.R.S32.HI R3, RZ, 0x16, R5 ;  /* 0x00000016ff037819 */ /* 0x008fe40000011405 */
[----:B------:R-:W-:Y:S02]  /*00b0*/  LOP3.LUT R0, R0, 0x1fc, RZ, 0xc0, !PT ;  /* 0x000001fc00007812 */ /* 0x000fe400078ec0ff */
[----:B------:R-:W-:-:S03]  /*00c0*/  SGXT R3, R3, 0x1 ;  /* 0x000000010303781a */ /* 0x000fc60000000200 */
[----:B------:R-:W3:Y:S01]  /*00d0*/  LDC.64 R10, c[0x0][0x250] ;  /* 0x00009400ff0a7b82 */ /* 0x000ee20000000a00 */
[----:B------:R-:W-:-:S04]  /*00e0*/  LEA R2, R5, R0, 0x9 ;  /* 0x0000000005027211 */ /* 0x000fc800078e48ff */
[----:B------:R-:W-:-:S03]  /*00f0*/  LEA.HI R3, R3, R2, RZ, 0x6 ;  /* 0x0000000203037211 */ /* 0x000fc600078f30ff */
[----:B------:R-:W1:Y:S01]  /*0100*/  LDC.64 R4, c[0x0][0x240] ;  /* 0x00009000ff047b82 */ /* 0x000e620000000a00 */
[--C-:B------:R-:W-:Y:S02]  /*0110*/  SHF.R.S32.HI R27, RZ, 0x6, R3.reuse ;  /* 0x00000006ff1b7819 */ /* 0x100fe40000011403 */
[----:B------:R-:W-:-:S04]  /*0120*/  SHF.R.S32.HI R0, RZ, 0x1f, R3 ;  /* 0x0000001fff007819 */ /* 0x000fc80000011403 */
[----:B------:R-:W-:Y:S01]  /*0130*/  LEA.HI R0, R0, R27, RZ, 0x8 ;  /* 0x0000001b00007211 */ /* 0x000fe200078f40ff */
[----:B------:R-:W3:Y:S03]  /*0140*/  LDC.64 R8, c[0x0][0x230] ;  /* 0x00008c00ff087b82 */ /* 0x000ee60000000a00 */
[----:B------:R-:W-:-:S04]  /*0150*/  LOP3.LUT R0, R0, 0xffffff00, RZ, 0xc0, !PT ;  /* 0xffffff0000007812 */ /* 0x000fc800078ec0ff */
[----:B------:R-:W-:Y:S01]  /*0160*/  IADD3 R27, R27, -R0, RZ ;  /* 0x800000001b1b7210 */ /* 0x000fe20007ffe0ff */
[----:B------:R-:W3:Y:S04]  /*0170*/  LDC.64 R16, c[0x0][0x218] ;  /* 0x00008600ff107b82 */ /* 0x000ee80000000a00 */
[----:B01----:R-:W-:-:S04]  /*0180*/  IMAD.WIDE R4, R27, 0x4, R4 ;  /* 0x000000041b047825 */ /* 0x003fc800078e0204 */
[----:B------:R-:W0:Y:S01]  /*0190*/  LDC.64 R28, c[0x0][0x258] ;  /* 0x00009600ff1c7b82 */ /* 0x000e220000000a00 */
[----:B------:R1:W3:Y:S01]  /*01a0*/  LDG.E.EL R26, desc[UR4][R4.64] ;  /* 0x00000004041a7981 */ /* 0x0002e2000c2e1900 */
[----:B--2---:R-:W-:-:S06]  /*01b0*/  IMAD.WIDE R12, R27, 0x4, R12 ;  /* 0x000000041b0c7825 */ /* 0x004fcc00078e020c */
[----:B------:R-:W2:Y:S01]  /*01c0*/  LDC.64 R22, c[0x0][0x268] ;  /* 0x00009a00ff167b82 */ /* 0x000ea20000000a00 */
[----:B------:R-:W3:Y:S01]  /*01d0*/  LDG.E.EL R25, desc[UR4][R12.64] ;  /* 0x000000040c197981 */ /* 0x000ee2000c2e1900 */
[----:B----4-:R-:W-:-:S04]  /*01e0*/  IMAD.WIDE R20, R27, 0x4, R20 ;  /* 0x000000041b147825 */ /* 0x010fc800078e0214 */
[----:B-----5:R-:W-:Y:S01]  /*01f0*/  IMAD.WIDE R6, R2, 0x4, R6 ;  /* 0x0000000402067825 */ /* 0x020fe200078e0206 */
[----:B------:R4:W5:Y:S03]  /*0200*/  LDG.E.EL R24, desc[UR4][R20.64] ;  /* 0x0000000414187981 */ /* 0x000966000c2e1900 */
[C---:B-1----:R-:W-:Y:S02]  /*0210*/  IMAD.WIDE R4, R27.reuse, 0x4, R14 ;  /* 0x000000041b047825 */ /* 0x042fe400078e020e */
[----:B------:R-:W5:Y:S02]  /*0220*/  LDG.E.128 R12, desc[UR4][R6.64] ;  /* 0x00000004060c7981 */ /* 0x000f64000c1e1d00 */
[C---:B------:R-:W-:Y:S02]  /*0230*/  IMAD.WIDE R18, R27.reuse, 0x4, R18 ;  /* 0x000000041b127825 */ /* 0x040fe400078e0212 */
[----:B------:R-:W5:Y:S01]  /*0240*/  LDG.E.EL R5, desc[UR4][R4.64] ;  /* 0x0000000404057981 */ /* 0x000f62000c2e1900 */
[----:B----4-:R-:W1:Y:S01]  /*0250*/  LDC.64 R20, c[0x0][0x270] ;  /* 0x00009c00ff147b82 */ /* 0x010e620000000a00 */
[----:B---3--:R-:W-:-:S02]  /*0260*/  IMAD.WIDE R10, R27, 0x4, R10 ;  /* 0x000000041b0a7825 */ /* 0x008fc400078e020a */
[----:B------:R-:W3:Y:S02]  /*0270*/  LDG.E.EL R18, desc[UR4][R18.64] ;  /* 0x0000000412127981 */ /* 0x000ee4000c2e1900 */
[----:B------:R-:W-:-:S04]  /*0280*/  IMAD.WIDE R8, R27, 0x4, R8 ;  /* 0x000000041b087825 */ /* 0x000fc800078e0208 */
[----:B------:R-:W-:Y:S01]  /*0290*/  IMAD.WIDE R16, R2, 0x4, R16 ;  /* 0x0000000402107825 */ /* 0x000fe200078e0210 */
[----:B------:R-:W4:Y:S03]  /*02a0*/  LDG.E.EL R0, desc[UR4][R8.64] ;  /* 0x0000000408007981 */ /* 0x000f26000c2e1900 */
[C---:B0-----:R-:W-:Y:S01]  /*02b0*/  IMAD.WIDE R28, R27.reuse, 0x4, R28 ;  /* 0x000000041b1c7825 */ /* 0x041fe200078e021c */
[----:B------:R-:W3:Y:S04]  /*02c0*/  LDG.E.EL R19, desc[UR4][R10.64] ;  /* 0x000000040a137981 */ /* 0x000ee8000c2e1900 */
[----:B------:R-:W3:Y:S04]  /*02d0*/  LDG.E.EL R3, desc[UR4][R28.64] ;  /* 0x000000041c037981 */ /* 0x000ee8000c2e1900 */
[----:B------:R-:W4:Y:S01]  /*02e0*/  LDG.E.128 R8, desc[UR4][R16.64] ;  /* 0x0000000410087981 */ /* 0x000f22000c1e1d00 */
[----:B-1----:R-:W-:-:S04]  /*02f0*/  IMAD.WIDE R20, R27, 0x4, R20 ;  /* 0x000000041b147825 */ /* 0x002fc800078e0214 */
[----:B--2---:R-:W-:Y:S02]  /*0300*/  IMAD.WIDE R22, R27, 0x4, R22 ;  /* 0x000000041b167825 */ /* 0x004fe400078e0216 */
[----:B------:R-:W2:Y:S04]  /*0310*/  LDG.E.EL R21, desc[UR4][R20.64] ;  /* 0x0000000414157981 */ /* 0x000ea8000c2e1900 */
[----:B------:R0:W2:Y:S02]  /*0320*/  LDG.E.EL R4, desc[UR4][R22.64] ;  /* 0x0000000416047981 */ /* 0x0000a4000c2e1900 */
[----:B0-----:R-:W-:Y:S01]  /*0330*/  HFMA2.MMA R22, -RZ, RZ, 1.625, 0 ;  /* 0x3e800000ff167435 */ /* 0x001fe200000001ff */
[----:B------:R-:W-:-:S04]  /*0340*/  FADD R26, R26, 9.9999997473787516356e-06 ;  /* 0x3727c5ac1a1a7421 */ /* 0x000fc80000000000 */
[----:B------:R-:W0:Y:S01]  /*0350*/  MUFU.SQRT R27, R26 ;  /* 0x0000001a001b7308 */ /* 0x000e220000002000 */
[----:B------:R-:W-:-:S07]  /*0360*/  FADD R25, R25, 9.9999997473787516356e-06 ;  /* 0x3727c5ac19197421 */ /* 0x000fce0000000000 */
[----:B------:R-:W1:Y:S01]  /*0370*/  MUFU.SQRT R25, R25 ;  /* 0x0000001900197308 */ /* 0x000e620000002000 */
[C---:B0-----:R-:W-:Y:S02]  /*0380*/  FSETP.GT.AND P0, PT, R27.reuse, 8.50705917302346158658e+37, PT ;  /* 0x7e8000001b00780b */ /* 0x041fe40003f04000 */
[----:B------:R-:W-:Y:S02]  /*0390*/  FSETP.GEU.AND P2, PT, R27, 1.175494350822287508e-38, PT ;  /* 0x008000001b00780b */ /* 0x000fe40003f4e000 */
[----:B-1----:R-:W-:-:S09]  /*03a0*/  FSETP.GT.AND P1, PT, R25, 8.50705917302346158658e+37, PT ;  /* 0x7e8000001900780b */ /* 0x002fd20003f24000 */
[----:B------:R-:W-:Y:S01]  /*03b0*/  @P0 FMUL R27, R27, 0.25 ;  /* 0x3e8000001b1b0820 */ /* 0x000fe20000400000 */
[----:B------:R-:W-:-:S03]  /*03c0*/  FSETP.GEU.AND P3, PT, R25, 1.175494350822287508e-38, PT ;  /* 0x008000001900780b */ /* 0x000fc60003f6e000 */
[----:B------:R-:W-:-:S06]  /*03d0*/  @!P2 FMUL R27, R27, 16777216 ;  /* 0x4b8000001b1ba820 */ /* 0x000fcc0000400000 */
[----:B------:R-:W0:Y:S01]  /*03e0*/  MUFU.RCP R27, R27 ;  /* 0x0000001b001b7308 */ /* 0x000e220000001000 */
[----:B------:R-:W-:Y:S01]  /*03f0*/  @P1 FMUL R25, R25, 0.25 ;  /* 0x3e80000019191820 */ /* 0x000fe20000400000 */
[----:B------:R-:W-:Y:S01]  /*0400*/  FSEL R20, R22, 1, P0 ;  /* 0x3f80000016147808 */ /* 0x000fe20000000000 */
[--C-:B-----5:R-:W-:Y:S02]  /*0410*/  FADD R12, R12, R24.reuse ;  /* 0x000000180c0c7221 */ /* 0x120fe40000000000 */
[----:B------:R-:W-:Y:S01]  /*0420*/  @!P3 FMUL R25, R25, 16777216 ;  /* 0x4b8000001919b820 */ /* 0x000fe20000400000 */
[--C-:B------:R-:W-:Y:S01]  /*0430*/  FADD R13, R13, R24.reuse ;  /* 0x000000180d0d7221 */ /* 0x100fe20000000000 */
[--C-:B------:R-:W-:Y:S01]  /*0440*/  FADD R14, R14, R24.reuse ;  /* 0x000000180e0e7221 */ /* 0x100fe20000000000 */
[----:B------:R-:W-:Y:S01]  /*0450*/  @!P2 FMUL R20, R20, 16777216 ;  /* 0x4b8000001414a820 */ /* 0x000fe20000400000 */
[----:B------:R-:W-:Y:S02]  /*0460*/  FADD R15, R15, R24 ;  /* 0x000000180f0f7221 */ /* 0x000fe40000000000 */
[----:B------:R-:W1:Y:S01]  /*0470*/  MUFU.RCP R24, R25 ;  /* 0x0000001900187308 */ /* 0x000e620000001000 */
[C---:B------:R-:W-:Y:S01]  /*0480*/  FADD R29, -R5.reuse, R12 ;  /* 0x0000000c051d7221 */ /* 0x040fe20000000100 */
[C---:B------:R-:W-:Y:S01]  /*0490*/  FADD R26, -R5.reuse, R13 ;  /* 0x0000000d051a7221 */ /* 0x040fe20000000100 */
[----:B------:R-:W-:Y:S01]  /*04a0*/  FADD R23, -R5, R14 ;  /* 0x0000000e05177221 */ /* 0x000fe20000000100 */
[----:B0-----:R-:W-:Y:S01]  /*04b0*/  FMUL R20, R27, R20 ;  /* 0x000000141b147220 */ /* 0x001fe20000400000 */
[----:B------:R-:W-:Y:S01]  /*04c0*/  FADD R5, -R5, R15 ;  /* 0x0000000f05057221 */ /* 0x000fe20000000100 */
[----:B------:R-:W-:-:S02]  /*04d0*/  FSEL R27, R22, 1, P1 ;  /* 0x3f800000161b7808 */ /* 0x000fc40000800000 */
[C---:B------:R-:W-:Y:S01]  /*04e0*/  FMUL R29, R20.reuse, R29 ;  /* 0x0000001d141d7220 */ /* 0x040fe20000400000 */
[C---:B------:R-:W-:Y:S01]  /*04f0*/  FMUL R26, R20.reuse, R26 ;  /* 0x0000001a141a7220 */ /* 0x040fe20000400000 */
[C---:B------:R-:W-:Y:S01]  /*0500*/  FMUL R22, R20.reuse, R23 ;  /* 0x0000001714167220 */ /* 0x040fe20000400000 */
[----:B------:R-:W-:Y:S01]  /*0510*/  FMUL R28, R20, R5 ;  /* 0x00000005141c7220 */ /* 0x000fe20000400000 */
[----:B------:R-:W-:Y:S01]  /*0520*/  @!P3 FMUL R27, R27, 16777216 ;  /* 0x4b8000001b1bb820 */ /* 0x000fe20000400000 */
[C-C-:B---3--:R-:W-:Y:S01]  /*0530*/  FFMA R5, R18.reuse, R29, R19.reuse ;  /* 0x0000001d12057223 */ /* 0x148fe20000000013 */
[C-C-:B------:R-:W-:Y:S01]  /*0540*/  FFMA R20, R18.reuse, R26, R19.reuse ;  /* 0x0000001a12147223 */ /* 0x140fe20000000013 */
[C-C-:B------:R-:W-:Y:S01]  /*0550*/  FFMA R22, R18.reuse, R22, R19.reuse ;  /* 0x0000001612167223 */ /* 0x140fe20000000013 */
[----:B------:R-:W-:Y:S01]  /*0560*/  FFMA R23, R18, R28, R19 ;  /* 0x0000001c12177223 */ /* 0x000fe20000000013 */
[--C-:B----4-:R-:W-:Y:S01]  /*0570*/  FADD R11, R11, R0.reuse ;  /* 0x000000000b0b7221 */ /* 0x110fe20000000000 */
[----:B------:R-:W0:Y:S01]  /*0580*/  LDC.64 R18, c[0x0][0x220] ;  /* 0x00008800ff127b82 */ /* 0x000e220000000a00 */
[--C-:B------:R-:W-:Y:S01]  /*0590*/  FADD R8, R8, R0.reuse ;  /* 0x0000000008087221 */ /* 0x100fe20000000000 */
[--C-:B------:R-:W-:Y:S01]  /*05a0*/  FADD R9, R9, R0.reuse ;  /* 0x0000000009097221 */ /* 0x100fe20000000000 */
[----:B------:R-:W-:Y:S01]  /*05b0*/  FADD R10, R10, R0 ;  /* 0x000000000a0a7221 */ /* 0x000fe20000000000 */
[----:B-1----:R-:W-:Y:S01]  /*05c0*/  FMUL R24, R24, R27 ;  /* 0x0000001b18187220 */ /* 0x002fe20000400000 */
[C---:B------:R-:W-:Y:S01]  /*05d0*/  FADD R29, -R3.reuse, R11 ;  /* 0x0000000b031d7221 */ /* 0x040fe20000000100 */
[C---:B------:R-:W-:Y:S01]  /*05e0*/  FADD R25, -R3.reuse, R8 ;  /* 0x0000000803197221 */ /* 0x040fe20000000100 */
[C---:B------:R-:W-:Y:S01]  /*05f0*/  FADD R27, -R3.reuse, R9 ;  /* 0x00000009031b7221 */ /* 0x040fe20000000100 */
[----:B------:R-:W-:Y:S01]  /*0600*/  FADD R3, -R3, R10 ;  /* 0x0000000a03037221 */ /* 0x000fe20000000100 */
[C---:B------:R-:W-:Y:S01]  /*0610*/  FMUL R29, R24.reuse, R29 ;  /* 0x0000001d181d7220 */ /* 0x040fe20000400000 */
[C---:B------:R-:W-:Y:S01]  /*0620*/  FMUL R0, R24.reuse, R25 ;  /* 0x0000001918007220 */ /* 0x040fe20000400000 */
[C---:B------:R-:W-:Y:S01]  /*0630*/  FMUL R26, R24.reuse, R27 ;  /* 0x0000001b181a7220 */ /* 0x040fe20000400000 */
[----:B------:R-:W-:Y:S01]  /*0640*/  FMUL R24, R24, R3 ;  /* 0x0000000318187220 */ /* 0x000fe20000400000 */
[C-C-:B--2---:R-:W-:Y:S01]  /*0650*/  FFMA R28, R4.reuse, R29, R21.reuse ;  /* 0x0000001d041c7223 */ /* 0x144fe20000000015 */
[C-C-:B------:R-:W-:Y:S01]  /*0660*/  FFMA R0, R4.reuse, R0, R21.reuse ;  /* 0x0000000004007223 */ /* 0x140fe20000000015 */
[C-C-:B------:R-:W-:Y:S01]  /*0670*/  FFMA R3, R4.reuse, R26, R21.reuse ;  /* 0x0000001a04037223 */ /* 0x140fe20000000015 */
[----:B------:R-:W-:-:S02]  /*0680*/  FFMA R21, R4, R24, R21 ;  /* 0x0000001804157223 */ /* 0x000fc40000000015 */
[----:B------:R-:W-:Y:S01]  /*0690*/  FSETP.GEU.AND P3, PT, R23, -R28, PT ;  /* 0x8000001c1700720b */ /* 0x000fe20003f6e000 */
[----:B------:R-:W-:Y:S01]  /*06a0*/  FADD R23, R28, R23 ;  /* 0x000000171c177221 */ /* 0x000fe20000000000 */
[----:B------:R-:W-:Y:S01]  /*06b0*/  FSETP.GEU.AND P0, PT, R5, -R0, PT ;  /* 0x800000000500720b */ /* 0x000fe20003f0e000 */
[----:B------:R-:W-:Y:S01]  /*06c0*/  FADD R0, R0, R5 ;  /* 0x0000000500007221 */ /* 0x000fe20000000000 */
[----:B------:R-:W-:Y:S01]  /*06d0*/  FSETP.GEU.AND P1, PT, R20, -R3, PT ;  /* 0x800000031400720b */ /* 0x000fe20003f2e000 */
[----:B------:R-:W-:Y:S01]  /*06e0*/  FADD R3, R3, R20 ;  /* 0x0000001403037221 */ /* 0x000fe20000000000 */
[----:B------:R-:W-:Y:S01]  /*06f0*/  FSETP.GEU.AND P2, PT, R22, -R21, PT ;  /* 0x800000151600720b */ /* 0x000fe20003f4e000 */
[----:B------:R-:W-:Y:S01]  /*0700*/  FADD R22, R21, R22 ;  /* 0x0000001615167221 */ /* 0x000fe20000000000 */
[----:B0-----:R-:W-:Y:S01]  /*0710*/  IMAD.WIDE R18, R2, 0x4, R18 ;  /* 0x0000000402127825 */ /* 0x001fe200078e0212 */
[----:B------:R-:W-:Y:S02]  /*0720*/  FSEL R23, R23, RZ, P3 ;  /* 0x000000ff17177208 */ /* 0x000fe40001800000 */
[----:B------:R-:W-:-:S02]  /*0730*/  FSEL R20, R0, RZ, P0 ;  /* 0x000000ff00147208 */ /* 0x000fc40000000000 */
[----:B------:R-:W-:Y:S02]  /*0740*/  FSEL R21, R3, RZ, P1 ;  /* 0x000000ff03157208 */ /* 0x000fe40000800000 */
[----:B------:R-:W-:Y:S01]  /*0750*/  FSEL R22, R22, RZ, P2 ;  /* 0x000000ff16167208 */ /* 0x000fe20001000000 */
[----:B------:R-:W-:Y:S04]  /*0760*/  STG.E.128 desc[UR4][R6.64], R12 ;  /* 0x0000000c06007986 */ /* 0x000fe8000c101d04 */
[----:B------:R-:W-:Y:S04]  /*0770*/  STG.E.128 desc[UR4][R16.64], R8 ;  /* 0x0000000810007986 */ /* 0x000fe8000c101d04 */
[----:B------:R-:W-:Y:S01]  /*0780*/  STG.E.128 desc[UR4][R18.64], R20 ;  /* 0x0000001412007986 */ /* 0x000fe2000c101d04 */
[----:B------:R-:W-:Y:S05]  /*0790*/  EXIT ;  /* 0x000000000000794d */ /* 0x000fea0003800000 */
.L_x_0:
[----:B------:R-:W-:-:S00]  /*07a0*/  BRA `(.L_x_0) ;  /* 0xfffffffc00fc7947 */ /* 0x000fc0000383ffff */
[----:B------:R-:W-:-:S00]  /*07b0*/  NOP ;  /* 0x0000000000007918 */ /* 0x000fc00000000000 */
        /* <DEDUP_REMOVED lines=12> */
.L_x_1:


//--------------------- .nv.global.init           --------------------------
	.section	.nv.global.init,"aw",@progbits
.nv.global.init:
	.type		_$_str,@object
	.size		_$_str,(_$_str_$_2 - _$_str)
_$_str:
        /*0000*/ 	.byte	0x5f, 0x5f, 0x43, 0x55, 0x44, 0x41, 0x5f, 0x46, 0x54, 0x5a, 0x00
	.type		_$_str_$_2,@object
	.size		_$_str_$_2,(.L_1 - _$_str_$_2)
_$_str_$_2:
        /*000b*/ 	.byte	0x5f, 0x5f, 0x43, 0x55, 0x44, 0x41, 0x5f, 0x50, 0x52, 0x45, 0x43, 0x5f, 0x53, 0x51, 0x52, 0x54
        /*001b*/ 	.byte	0x00
.L_1:


//--------------------- .nv.constant0.triton_poi_fused__native_batch_norm_legit_no_training_add_convolution_relu_12 --------------------------
	.section	.nv.constant0.triton_poi_fused__native_batch_norm_legit_no_training_add_convolution_relu_12,"a",@progbits
	.sectionflags	@""
	.align	4
.nv.constant0.triton_poi_fused__native_batch_norm_legit_no_training_add_convolution_relu_12:
	.zero		636
